//
// Generated by NVIDIA NVVM Compiler
//
// Compiler Build ID: CL-36424714
// Cuda compilation tools, release 13.0, V13.0.88
// Based on NVVM 20.0.0
//

.version 9.0
.target sm_100
.address_size 64

	// .globl	_Z18sharedMemoryKernelPii
// _ZZ23largeSharedMemoryKernelPiiE8blockSum has been demoted
.extern .shared .align 16 .b8 sharedMem[];

.visible .entry _Z18sharedMemoryKernelPii(
	.param .u64 .ptr .align 1 _Z18sharedMemoryKernelPii_param_0,
	.param .u32 _Z18sharedMemoryKernelPii_param_1
)
{
	.reg .pred 	%p<3>;
	.reg .b32 	%r<10>;
	.reg .b64 	%rd<6>;

	ld.param.u64 	%rd1, [_Z18sharedMemoryKernelPii_param_0];
	ld.param.s32 	%rd2, [_Z18sharedMemoryKernelPii_param_1];
	mov.u32 	%r1, %tid.x;
	cvt.u64.u32 	%rd3, %r1;
	shr.u64 	%rd4, %rd2, 2;
	setp.le.u64 	%p1, %rd4, %rd3;
	@%p1 bra 	$L__BB0_2;
	shl.b32 	%r2, %r1, 2;
	mov.u32 	%r3, sharedMem;
	add.s32 	%r4, %r3, %r2;
	st.shared.u32 	[%r4], %r1;
$L__BB0_2:
	bar.sync 	0;
	mov.u32 	%r5, %ntid.x;
	mov.u32 	%r6, %ctaid.x;
	mul.lo.s32 	%r7, %r5, %r6;
	neg.s32 	%r8, %r7;
	setp.ne.s32 	%p2, %r1, %r8;
	@%p2 bra 	$L__BB0_4;
	ld.shared.u32 	%r9, [sharedMem];
	cvta.to.global.u64 	%rd5, %rd1;
	st.global.u32 	[%rd5], %r9;
$L__BB0_4:
	ret;

}
	// .globl	_Z23largeSharedMemoryKernelPii
.visible .entry _Z23largeSharedMemoryKernelPii(
	.param .u64 .ptr .align 1 _Z23largeSharedMemoryKernelPii_param_0,
	.param .u32 _Z23largeSharedMemoryKernelPii_param_1
)
{
	.reg .pred 	%p<7>;
	.reg .b32 	%r<29>;
	.reg .b64 	%rd<8>;
	// demoted variable
	.shared .align 4 .u32 _ZZ23largeSharedMemoryKernelPiiE8blockSum;
	ld.param.u64 	%rd3, [_Z23largeSharedMemoryKernelPii_param_0];
	ld.param.s32 	%rd4, [_Z23largeSharedMemoryKernelPii_param_1];
	mov.u32 	%r1, %tid.x;
	mov.u32 	%r2, %ntid.x;
	cvt.u64.u32 	%rd1, %r1;
	shr.u64 	%rd2, %rd4, 2;
	setp.le.u64 	%p1, %rd2, %rd1;
	@%p1 bra 	$L__BB1_3;
	mov.u32 	%r11, sharedMem;
	mov.u32 	%r25, %r1;
$L__BB1_2:
	shl.b32 	%r10, %r25, 2;
	add.s32 	%r12, %r11, %r10;
	st.shared.u32 	[%r12], %r25;
	add.s32 	%r25, %r25, %r2;
	cvt.s64.s32 	%rd5, %r25;
	setp.gt.u64 	%p2, %rd2, %rd5;
	@%p2 bra 	$L__BB1_2;
$L__BB1_3:
	setp.le.u64 	%p3, %rd2, %rd1;
	bar.sync 	0;
	mov.b32 	%r28, 0;
	@%p3 bra 	$L__BB1_6;
	mov.b32 	%r28, 0;
	mov.u32 	%r16, sharedMem;
	mov.u32 	%r26, %r1;
$L__BB1_5:
	shl.b32 	%r15, %r26, 2;
	add.s32 	%r17, %r16, %r15;
	ld.shared.u32 	%r18, [%r17];
	add.s32 	%r28, %r18, %r28;
	add.s32 	%r26, %r26, %r2;
	cvt.s64.s32 	%rd6, %r26;
	setp.gt.u64 	%p4, %rd2, %rd6;
	@%p4 bra 	$L__BB1_5;
$L__BB1_6:
	setp.ne.s32 	%p5, %r1, 0;
	@%p5 bra 	$L__BB1_8;
	mov.b32 	%r19, 0;
	st.shared.u32 	[_ZZ23largeSharedMemoryKernelPiiE8blockSum], %r19;
$L__BB1_8:
	bar.sync 	0;
	atom.shared.add.u32 	%r20, [_ZZ23largeSharedMemoryKernelPiiE8blockSum], %r28;
	bar.sync 	0;
	mov.u32 	%r21, %ctaid.x;
	mul.lo.s32 	%r22, %r2, %r21;
	neg.s32 	%r23, %r22;
	setp.ne.s32 	%p6, %r1, %r23;
	@%p6 bra 	$L__BB1_10;
	ld.shared.u32 	%r24, [_ZZ23largeSharedMemoryKernelPiiE8blockSum];
	cvta.to.global.u64 	%rd7, %rd3;
	st.global.u32 	[%rd7], %r24;
$L__BB1_10:
	ret;

}


// ===== COMPILED SASS (sm_100) =====

	.target	sm_100

	.elftype	@"ET_EXEC"


//--------------------- .note.nv.tkinfo           --------------------------
	.section	.note.nv.tkinfo,"",@"SHT_NOTE"
	.sectionflags	@"SHF_NOTE_NV_TKINFO"
	.tkinfo
        /*0018*/ 	.word	0x00000002
        /*0030*/ 	.string	""
        /*0030*/ 	.string	"ptxas"
        /*0030*/ 	.string	"Cuda compilation tools, release 13.0, V13.0.88"
        /*0030*/ 	.string	"Build cuda_13.0.r13.0/compiler.36424714_0"
        /*0030*/ 	.string	"-arch sm_100 -m 64 "



//--------------------- .note.nv.cuinfo           --------------------------
	.section	.note.nv.cuinfo,"",@"SHT_NOTE"
	.sectionflags	@"SHF_NOTE_NV_CUINFO"
        /*0018*/ 	.short	0x0002
        /*001a*/ 	.short	0x0064
        /*001c*/ 	.short	0x0082
	.zero		2


//--------------------- .nv.info                  --------------------------
	.section	.nv.info,"",@"SHT_CUDA_INFO"
	.align	4


	//----- nvinfo : EIATTR_REGCOUNT
	.align		4
        /*0000*/ 	.byte	0x04, 0x2f
        /*0002*/ 	.short	(.L_1 - .L_0)
	.align		4
.L_0:
        /*0004*/ 	.word	index@(_Z18sharedMemoryKernelPii)
        /*0008*/ 	.word	0x00000008


	//----- nvinfo : EIATTR_FRAME_SIZE
	.align		4
.L_1:
        /*000c*/ 	.byte	0x04, 0x11
        /*000e*/ 	.short	(.L_3 - .L_2)
	.align		4
.L_2:
        /*0010*/ 	.word	index@(_Z18sharedMemoryKernelPii)
        /*0014*/ 	.word	0x00000000


	//----- nvinfo : EIATTR_REGCOUNT
	.align		4
.L_3:
        /*0018*/ 	.byte	0x04, 0x2f
        /*001a*/ 	.short	(.L_5 - .L_4)
	.align		4
.L_4:
        /*001c*/ 	.word	index@(_Z23largeSharedMemoryKernelPii)
        /*0020*/ 	.word	0x0000000c


	//----- nvinfo : EIATTR_FRAME_SIZE
	.align		4
.L_5:
        /*0024*/ 	.byte	0x04, 0x11
        /*0026*/ 	.short	(.L_7 - .L_6)
	.align		4
.L_6:
        /*0028*/ 	.word	index@(_Z23largeSharedMemoryKernelPii)
        /*002c*/ 	.word	0x00000000


	//----- nvinfo : EIATTR_MIN_STACK_SIZE
	.align		4
.L_7:
        /*0030*/ 	.byte	0x04, 0x12
        /*0032*/ 	.short	(.L_9 - .L_8)
	.align		4
.L_8:
        /*0034*/ 	.word	index@(_Z23largeSharedMemoryKernelPii)
        /*0038*/ 	.word	0x00000000


	//----- nvinfo : EIATTR_MIN_STACK_SIZE
	.align		4
.L_9:
        /*003c*/ 	.byte	0x04, 0x12
        /*003e*/ 	.short	(.L_11 - .L_10)
	.align		4
.L_10:
        /*0040*/ 	.word	index@(_Z18sharedMemoryKernelPii)
        /*0044*/ 	.word	0x00000000
.L_11:


//--------------------- .nv.compat                --------------------------
	.section	.nv.compat,"",@"SHT_CUDA_COMPAT_INFO"
	.align	4
        /*0000*/ 	.byte	0x02, 0x09, 0x00, 0x00, 0x02, 0x02, 0x01, 0x00, 0x02, 0x05, 0x05, 0x00, 0x03, 0x07, 0x01, 0x01
        /*0010*/ 	.byte	0x02, 0x03, 0x00, 0x00, 0x02, 0x06, 0x01, 0x00, 0x04, 0x0b, 0x08, 0x00, 0x09, 0x00, 0x00, 0x00
        /*0020*/ 	.byte	0x00, 0x00, 0x00, 0x00


//--------------------- .nv.info._Z23largeSharedMemoryKernelPii --------------------------
	.section	.nv.info._Z23largeSharedMemoryKernelPii,"",@"SHT_CUDA_INFO"
	.sectionflags	@""
	.align	4


	//----- nvinfo : EIATTR_CUDA_API_VERSION
	.align		4
        /*0000*/ 	.byte	0x04, 0x37
        /*0002*/ 	.short	(.L_13 - .L_12)
.L_12:
        /*0004*/ 	.word	0x00000082


	//----- nvinfo : EIATTR_KPARAM_INFO
	.align		4
.L_13:
        /*0008*/ 	.byte	0x04, 0x17
        /*000a*/ 	.short	(.L_15 - .L_14)
.L_14:
        /*000c*/ 	.word	0x00000000
        /*0010*/ 	.short	0x0001
        /*0012*/ 	.short	0x0008
        /*0014*/ 	.byte	0x00, 0xf0, 0x11, 0x00


	//----- nvinfo : EIATTR_KPARAM_INFO
	.align		4
.L_15:
        /*0018*/ 	.byte	0x04, 0x17
        /*001a*/ 	.short	(.L_17 - .L_16)
.L_16:
        /*001c*/ 	.word	0x00000000
        /*0020*/ 	.short	0x0000
        /*0022*/ 	.short	0x0000
        /*0024*/ 	.byte	0x00, 0xf5, 0x21, 0x00


	//----- nvinfo : EIATTR_SPARSE_MMA_MASK
	.align		4
.L_17:
        /*0028*/ 	.byte	0x03, 0x50
        /*002a*/ 	.short	0x0000


	//----- nvinfo : EIATTR_MAXREG_COUNT
	.align		4
        /*002c*/ 	.byte	0x03, 0x1b
        /*002e*/ 	.short	0x00ff


	//----- nvinfo : EIATTR_NUM_BARRIERS
	.align		4
        /*0030*/ 	.byte	0x02, 0x4c
        /*0032*/ 	.byte	0x01
	.zero		1


	//----- nvinfo : EIATTR_MERCURY_ISA_VERSION
	.align		4
        /*0034*/ 	.byte	0x03, 0x5f
        /*0036*/ 	.short	0x0101


	//----- nvinfo : EIATTR_INT_WARP_WIDE_INSTR_OFFSETS
	.align		4
        /*0038*/ 	.byte	0x04, 0x31
        /*003a*/ 	.short	(.L_19 - .L_18)


	//   ....[0]....
.L_18:
        /*003c*/ 	.word	0x00000300


	//   ....[1]....
        /*0040*/ 	.word	0x00000330


	//----- nvinfo : EIATTR_VRC_CTA_INIT_COUNT
	.align		4
.L_19:
        /*0044*/ 	.byte	0x02, 0x4a
	.zero		1
	.zero		1


	//----- nvinfo : EIATTR_EXIT_INSTR_OFFSETS
	.align		4
        /*0048*/ 	.byte	0x04, 0x1c
        /*004a*/ 	.short	(.L_21 - .L_20)


	//   ....[0]....
.L_20:
        /*004c*/ 	.word	0x00000410


	//   ....[1]....
        /*0050*/ 	.word	0x00000460


	//----- nvinfo : EIATTR_CRS_STACK_SIZE
	.align		4
.L_21:
        /*0054*/ 	.byte	0x04, 0x1e
        /*0056*/ 	.short	(.L_23 - .L_22)
.L_22:
        /*0058*/ 	.word	0x00000000


	//----- nvinfo : EIATTR_CBANK_PARAM_SIZE
	.align		4
.L_23:
        /*005c*/ 	.byte	0x03, 0x19
        /*005e*/ 	.short	0x000c


	//----- nvinfo : EIATTR_PARAM_CBANK
	.align		4
        /*0060*/ 	.byte	0x04, 0x0a
        /*0062*/ 	.short	(.L_25 - .L_24)
	.align		4
.L_24:
        /*0064*/ 	.word	index@(.nv.constant0._Z23largeSharedMemoryKernelPii)
        /*0068*/ 	.short	0x0380
        /*006a*/ 	.short	0x000c


	//----- nvinfo : EIATTR_SW_WAR
	.align		4
.L_25:
        /*006c*/ 	.byte	0x04, 0x36
        /*006e*/ 	.short	(.L_27 - .L_26)
.L_26:
        /*0070*/ 	.word	0x00000008
.L_27:


//--------------------- .nv.info._Z18sharedMemoryKernelPii --------------------------
	.section	.nv.info._Z18sharedMemoryKernelPii,"",@"SHT_CUDA_INFO"
	.sectionflags	@""
	.align	4


	//----- nvinfo : EIATTR_CUDA_API_VERSION
	.align		4
        /*0000*/ 	.byte	0x04, 0x37
        /*0002*/ 	.short	(.L_29 - .L_28)
.L_28:
        /*0004*/ 	.word	0x00000082


	//----- nvinfo : EIATTR_KPARAM_INFO
	.align		4
.L_29:
        /*0008*/ 	.byte	0x04, 0x17
        /*000a*/ 	.short	(.L_31 - .L_30)
.L_30:
        /*000c*/ 	.word	0x00000000
        /*0010*/ 	.short	0x0001
        /*0012*/ 	.short	0x0008
        /*0014*/ 	.byte	0x00, 0xf0, 0x11, 0x00


	//----- nvinfo : EIATTR_KPARAM_INFO
	.align		4
.L_31:
        /*0018*/ 	.byte	0x04, 0x17
        /*001a*/ 	.short	(.L_33 - .L_32)
.L_32:
        /*001c*/ 	.word	0x00000000
        /*0020*/ 	.short	0x0000
        /*0022*/ 	.short	0x0000
        /*0024*/ 	.byte	0x00, 0xf5, 0x21, 0x00


	//----- nvinfo : EIATTR_SPARSE_MMA_MASK
	.align		4
.L_33:
        /*0028*/ 	.byte	0x03, 0x50
        /*002a*/ 	.short	0x0000


	//----- nvinfo : EIATTR_MAXREG_COUNT
	.align		4
        /*002c*/ 	.byte	0x03, 0x1b
        /*002e*/ 	.short	0x00ff


	//----- nvinfo : EIATTR_NUM_BARRIERS
	.align		4
        /*0030*/ 	.byte	0x02, 0x4c
        /*0032*/ 	.byte	0x01
	.zero		1


	//----- nvinfo : EIATTR_MERCURY_ISA_VERSION
	.align		4
        /*0034*/ 	.byte	0x03, 0x5f
        /*0036*/ 	.short	0x0101


	//----- nvinfo : EIATTR_VRC_CTA_INIT_COUNT
	.align		4
        /*0038*/ 	.byte	0x02, 0x4a
	.zero		1
	.zero		1


	//----- nvinfo : EIATTR_EXIT_INSTR_OFFSETS
	.align		4
        /*003c*/ 	.byte	0x04, 0x1c
        /*003e*/ 	.short	(.L_35 - .L_34)


	//   ....[0]....
.L_34:
        /*0040*/ 	.word	0x00000140


	//   ....[1]....
        /*0044*/ 	.word	0x000001c0


	//----- nvinfo : EIATTR_CBANK_PARAM_SIZE
	.align		4
.L_35:
        /*0048*/ 	.byte	0x03, 0x19
        /*004a*/ 	.short	0x000c


	//----- nvinfo : EIATTR_PARAM_CBANK
	.align		4
        /*004c*/ 	.byte	0x04, 0x0a
        /*004e*/ 	.short	(.L_37 - .L_36)
	.align		4
.L_36:
        /*0050*/ 	.word	index@(.nv.constant0._Z18sharedMemoryKernelPii)
        /*0054*/ 	.short	0x0380
        /*0056*/ 	.short	0x000c


	//----- nvinfo : EIATTR_SW_WAR
	.align		4
.L_37:
        /*0058*/ 	.byte	0x04, 0x36
        /*005a*/ 	.short	(.L_39 - .L_38)
.L_38:
        /*005c*/ 	.word	0x00000008
.L_39:


//--------------------- .nv.callgraph             --------------------------
	.section	.nv.callgraph,"",@"SHT_CUDA_CALLGRAPH"
	.align	4
	.sectionentsize	8
	.align		4
        /*0000*/ 	.word	0x00000000
	.align		4
        /*0004*/ 	.word	0xffffffff
	.align		4
        /*0008*/ 	.word	0x00000000
	.align		4
        /*000c*/ 	.word	0xfffffffe
	.align		4
        /*0010*/ 	.word	0x00000000
	.align		4
        /*0014*/ 	.word	0xfffffffd
	.align		4
        /*0018*/ 	.word	0x00000000
	.align		4
        /*001c*/ 	.word	0xfffffffc


//--------------------- .text._Z23largeSharedMemoryKernelPii --------------------------
	.section	.text._Z23largeSharedMemoryKernelPii,"ax",@progbits
	.align	128
        .global         _Z23largeSharedMemoryKernelPii
        .type           _Z23largeSharedMemoryKernelPii,@function
        .size           _Z23largeSharedMemoryKernelPii,(.L_x_8 - _Z23largeSharedMemoryKernelPii)
        .other          _Z23largeSharedMemoryKernelPii,@"STO_CUDA_ENTRY STV_DEFAULT"
_Z23largeSharedMemoryKernelPii:
.text._Z23largeSharedMemoryKernelPii:
[----:B------:R-:W-:Y:S01]  /*0000*/  LDC R1, c[0x0][0x37c] ;  /* 0x0000df00ff017b82 */ /* 0x000fe20000000800 */
[----:B------:R-:W0:Y:S01]  /*0010*/  S2R R6, SR_TID.X ;  /* 0x0000000000067919 */ /* 0x000e220000002100 */
[----:B------:R-:W1:Y:S01]  /*0020*/  LDCU UR6, c[0x0][0x388] ;  /* 0x00007100ff0677ac */ /* 0x000e620008000800 */
[----:B------:R-:W-:Y:S01]  /*0030*/  BSSY.RECONVERGENT B0, `(.L_x_0) ;  /* 0x0000018000007945 */ /* 0x000fe20003800200 */
[----:B------:R-:W-:Y:S01]  /*0040*/  IMAD.MOV.U32 R4, RZ, RZ, RZ ;  /* 0x000000ffff047224 */ /* 0x000fe200078e00ff */
[----:B------:R-:W2:Y:S01]  /*0050*/  S2R R9, SR_LANEID ;  /* 0x0000000000097919 */ /* 0x000ea20000000000 */
[----:B------:R-:W3:Y:S01]  /*0060*/  LDCU UR11, c[0x0][0x360] ;  /* 0x00006c00ff0b77ac */ /* 0x000ee20008000800 */
[----:B-1----:R-:W-:-:S04]  /*0070*/  USHF.R.S32.HI UR4, URZ, 0x1f, UR6 ;  /* 0x0000001fff047899 */ /* 0x002fc80008011406 */
[----:B------:R-:W-:Y:S02]  /*0080*/  USHF.R.U32.HI UR7, URZ, 0x2, UR4 ;  /* 0x00000002ff077899 */ /* 0x000fe40008011604 */
[----:B------:R-:W-:-:S04]  /*0090*/  USHF.R.U64 UR6, UR6, 0x2, UR4 ;  /* 0x0000000206067899 */ /* 0x000fc80008001204 */
[----:B------:R-:W-:Y:S02]  /*00a0*/  IMAD.U32 R0, RZ, RZ, UR7 ;  /* 0x00000007ff007e24 */ /* 0x000fe4000f8e00ff */
[----:B0-----:R-:W-:-:S04]  /*00b0*/  ISETP.LT.U32.AND P0, PT, R6, UR6, PT ;  /* 0x0000000606007c0c */ /* 0x001fc8000bf01070 */
[----:B------:R-:W-:-:S13]  /*00c0*/  ISETP.GT.U32.AND.EX P0, PT, R0, RZ, PT, P0 ;  /* 0x000000ff0000720c */ /* 0x000fda0003f04100 */
[----:B--23--:R-:W-:Y:S05]  /*00d0*/  @!P0 BRA `(.L_x_1) ;  /* 0x0000000000348947 */ /* 0x00cfea0003800000 */
[----:B------:R-:W0:Y:S01]  /*00e0*/  S2R R5, SR_CgaCtaId ;  /* 0x0000000000057919 */ /* 0x000e220000008800 */
[----:B------:R-:W-:Y:S01]  /*00f0*/  MOV R0, 0x400 ;  /* 0x0000040000007802 */ /* 0x000fe20000000f00 */
[----:B------:R-:W-:-:S04]  /*0100*/  IMAD.MOV.U32 R3, RZ, RZ, R6 ;  /* 0x000000ffff037224 */ /* 0x000fc800078e0006 */
[----:B------:R-:W-:-:S05]  /*0110*/  VIADD R0, R0, 0x10 ;  /* 0x0000001000007836 */ /* 0x000fca0000000000 */
[----:B0-----:R-:W-:-:S07]  /*0120*/  LEA R0, R5, R0, 0x18 ;  /* 0x0000000005007211 */ /* 0x001fce00078ec0ff */
.L_x_2:
[----:B------:R-:W-:Y:S02]  /*0130*/  IMAD R2, R3, 0x4, R0 ;  /* 0x0000000403027824 */ /* 0x000fe400078e0200 */
[----:B------:R-:W-:-:S03]  /*0140*/  IMAD.U32 R8, RZ, RZ, UR7 ;  /* 0x00000007ff087e24 */ /* 0x000fc6000f8e00ff */
[----:B------:R0:W-:Y:S02]  /*0150*/  STS [R2], R3 ;  /* 0x0000000302007388 */ /* 0x0001e40000000800 */
[----:B0-----:R-:W-:-:S05]  /*0160*/  VIADD R3, R3, UR11 ;  /* 0x0000000b03037c36 */ /* 0x001fca0008000000 */
[----:B------:R-:W-:Y:S02]  /*0170*/  ISETP.LT.U32.AND P1, PT, R3, UR6, PT ;  /* 0x0000000603007c0c */ /* 0x000fe4000bf21070 */
[----:B------:R-:W-:-:S04]  /*0180*/  SHF.R.S32.HI R5, RZ, 0x1f, R3 ;  /* 0x0000001fff057819 */ /* 0x000fc80000011403 */
[----:B------:R-:W-:-:S13]  /*0190*/  ISETP.GT.U32.AND.EX P1, PT, R8, R5, PT, P1 ;  /* 0x000000050800720c */ /* 0x000fda0003f24110 */
[----:B------:R-:W-:Y:S05]  /*01a0*/  @P1 BRA `(.L_x_2) ;  /* 0xfffffffc00e01947 */ /* 0x000fea000383ffff */
.L_x_1:
[----:B------:R-:W-:Y:S05]  /*01b0*/  BSYNC.RECONVERGENT B0 ;  /* 0x0000000000007941 */ /* 0x000fea0003800200 */
.L_x_0:
[----:B------:R-:W-:Y:S06]  /*01c0*/  BAR.SYNC.DEFER_BLOCKING 0x0 ;  /* 0x0000000000007b1d */ /* 0x000fec0000010000 */
[----:B------:R-:W-:Y:S04]  /*01d0*/  BSSY.RECONVERGENT B0, `(.L_x_3) ;  /* 0x0000011000007945 */ /* 0x000fe80003800200 */
[----:B------:R-:W-:Y:S05]  /*01e0*/  @!P0 BRA `(.L_x_4) ;  /* 0x00000000003c8947 */ /* 0x000fea0003800000 */
[----:B------:R-:W0:Y:S01]  /*01f0*/  S2R R3, SR_CgaCtaId ;  /* 0x0000000000037919 */ /* 0x000e220000008800 */
[----:B------:R-:W-:Y:S01]  /*0200*/  MOV R0, 0x400 ;  /* 0x0000040000007802 */ /* 0x000fe20000000f00 */
[----:B------:R-:W-:-:S04]  /*0210*/  IMAD.MOV.U32 R4, RZ, RZ, RZ ;  /* 0x000000ffff047224 */ /* 0x000fc800078e00ff */
[----:B------:R-:W-:Y:S02]  /*0220*/  VIADD R2, R0, 0x10 ;  /* 0x0000001000027836 */ /* 0x000fe40000000000 */
[----:B------:R-:W-:-:S03]  /*0230*/  IMAD.MOV.U32 R0, RZ, RZ, R6 ;  /* 0x000000ffff007224 */ /* 0x000fc600078e0006 */
[----:B0-----:R-:W-:-:S07]  /*0240*/  LEA R7, R3, R2, 0x18 ;  /* 0x0000000203077211 */ /* 0x001fce00078ec0ff */
.L_x_5:
[C---:B------:R-:W-:Y:S02]  /*0250*/  IMAD R2, R0.reuse, 0x4, R7 ;  /* 0x0000000400027824 */ /* 0x040fe400078e0207 */
[----:B------:R-:W-:Y:S02]  /*0260*/  VIADD R0, R0, UR11 ;  /* 0x0000000b00007c36 */ /* 0x000fe40008000000 */
[----:B------:R-:W-:Y:S01]  /*0270*/  IMAD.U32 R8, RZ, RZ, UR7 ;  /* 0x00000007ff087e24 */ /* 0x000fe2000f8e00ff */
[----:B------:R-:W0:Y:S02]  /*0280*/  LDS R3, [R2] ;  /* 0x0000000002037984 */ /* 0x000e240000000800 */
[----:B------:R-:W-:Y:S02]  /*0290*/  ISETP.LT.U32.AND P0, PT, R0, UR6, PT ;  /* 0x0000000600007c0c */ /* 0x000fe4000bf01070 */
[----:B------:R-:W-:-:S04]  /*02a0*/  SHF.R.S32.HI R5, RZ, 0x1f, R0 ;  /* 0x0000001fff057819 */ /* 0x000fc80000011400 */
[----:B------:R-:W-:Y:S01]  /*02b0*/  ISETP.GT.U32.AND.EX P0, PT, R8, R5, PT, P0 ;  /* 0x000000050800720c */ /* 0x000fe20003f04100 */
[----:B0-----:R-:W-:-:S12]  /*02c0*/  IMAD.IADD R4, R3, 0x1, R4 ;  /* 0x0000000103047824 */ /* 0x001fd800078e0204 */
[----:B------:R-:W-:Y:S05]  /*02d0*/  @P0 BRA `(.L_x_5) ;  /* 0xfffffffc00dc0947 */ /* 0x000fea000383ffff */
.L_x_4:
[----:B------:R-:W-:Y:S05]  /*02e0*/  BSYNC.RECONVERGENT B0 ;  /* 0x0000000000007941 */ /* 0x000fea0003800200 */
.L_x_3:
[----:B------:R-:W0:Y:S01]  /*02f0*/  S2UR UR9, SR_CgaCtaId ;  /* 0x00000000000979c3 */ /* 0x000e220000008800 */
[----:B------:R-:W-:Y:S01]  /*0300*/  VOTEU.ANY UR4, UPT, PT ;  /* 0x0000000000047886 */ /* 0x000fe200038e0100 */
[----:B------:R-:W-:Y:S01]  /*0310*/  ISETP.NE.AND P0, PT, R6, RZ, PT ;  /* 0x000000ff0600720c */ /* 0x000fe20003f05270 */
[----:B------:R-:W-:-:S05]  /*0320*/  UFLO.U32 UR4, UR4 ;  /* 0x00000004000472bd */ /* 0x000fca00080e0000 */
[----:B------:R-:W1:Y:S01]  /*0330*/  REDUX.SUM UR12, R4 ;  /* 0x00000000040c73c4 */ /* 0x000e62000000c000 */
[----:B------:R-:W-:Y:S01]  /*0340*/  UMOV UR8, 0x400 ;  /* 0x0000040000087882 */ /* 0x000fe20000000000 */
[----:B------:R-:W-:-:S06]  /*0350*/  UIADD3 UR10, UPT, UPT, URZ, -UR11, URZ ;  /* 0x8000000bff0a7290 */ /* 0x000fcc000fffe0ff */
[----:B------:R-:W2:Y:S01]  /*0360*/  S2UR UR5, SR_CTAID.X ;  /* 0x00000000000579c3 */ /* 0x000ea20000002500 */
[----:B------:R-:W-:Y:S01]  /*0370*/  ISETP.EQ.U32.AND P2, PT, R9, UR4, PT ;  /* 0x0000000409007c0c */ /* 0x000fe2000bf42070 */
[----:B0-----:R-:W-:-:S03]  /*0380*/  ULEA UR4, UR9, UR8, 0x18 ;  /* 0x0000000809047291 */ /* 0x001fc6000f8ec0ff */
[----:B------:R-:W-:Y:S01]  /*0390*/  UMOV UR8, UR10 ;  /* 0x0000000a00087c82 */ /* 0x000fe20008000000 */
[----:B-1----:R-:W-:Y:S01]  /*03a0*/  IMAD.U32 R0, RZ, RZ, UR12 ;  /* 0x0000000cff007e24 */ /* 0x002fe2000f8e00ff */
[----:B--2---:R-:W-:-:S04]  /*03b0*/  UIMAD UR5, UR8, UR5, URZ ;  /* 0x00000005080572a4 */ /* 0x004fc8000f8e02ff */
[----:B------:R-:W-:Y:S01]  /*03c0*/  @!P0 STS [UR4], RZ ;  /* 0x000000ffff008988 */ /* 0x000fe20008000804 */
[----:B------:R-:W-:Y:S01]  /*03d0*/  BAR.SYNC.DEFER_BLOCKING 0x0 ;  /* 0x0000000000007b1d */ /* 0x000fe20000010000 */
[----:B------:R-:W-:-:S05]  /*03e0*/  ISETP.NE.AND P1, PT, R6, UR5, PT ;  /* 0x0000000506007c0c */ /* 0x000fca000bf25270 */
[----:B------:R0:W-:Y:S02]  /*03f0*/  @P2 ATOMS.ADD RZ, [UR4], R0 ;  /* 0x00000000ffff298c */ /* 0x0001e40008000004 */
[----:B------:R-:W-:Y:S06]  /*0400*/  BAR.SYNC.DEFER_BLOCKING 0x0 ;  /* 0x0000000000007b1d */ /* 0x000fec0000010000 */
[----:B0-----:R-:W-:Y:S05]  /*0410*/  @P1 EXIT ;  /* 0x000000000000194d */ /* 0x001fea0003800000 */
[----:B------:R-:W0:Y:S01]  /*0420*/  LDS R5, [UR4] ;  /* 0x00000004ff057984 */ /* 0x000e220008000800 */
[----:B------:R-:W0:Y:S01]  /*0430*/  LDC.64 R2, c[0x0][0x380] ;  /* 0x0000e000ff027b82 */ /* 0x000e220000000a00 */
[----:B------:R-:W0:Y:S02]  /*0440*/  LDCU.64 UR6, c[0x0][0x358] ;  /* 0x00006b00ff0677ac */ /* 0x000e240008000a00 */
[----:B0-----:R-:W-:Y:S01]  /*0450*/  STG.E desc[UR6][R2.64], R5 ;  /* 0x0000000502007986 */ /* 0x001fe2000c101906 */
[----:B------:R-:W-:Y:S05]  /*0460*/  EXIT ;  /* 0x000000000000794d */ /* 0x000fea0003800000 */
.L_x_6:
[----:B------:R-:W-:-:S00]  /*0470*/  BRA `(.L_x_6) ;  /* 0xfffffffc00fc7947 */ /* 0x000fc0000383ffff */
[----:B------:R-:W-:-:S00]  /*0480*/  NOP ;  /* 0x0000000000007918 */ /* 0x000fc00000000000 */
[----:B------:R-:W-:-:S00]  /*0490*/  NOP ;  /* 0x0000000000007918 */ /* 0x000fc00000000000 */
[----:B------:R-:W-:-:S00]  /*04a0*/  NOP ;  /* 0x0000000000007918 */ /* 0x000fc00000000000 */
[----:B------:R-:W-:-:S00]  /*04b0*/  NOP ;  /* 0x0000000000007918 */ /* 0x000fc00000000000 */
[----:B------:R-:W-:-:S00]  /*04c0*/  NOP ;  /* 0x0000000000007918 */ /* 0x000fc00000000000 */
[----:B------:R-:W-:-:S00]  /*04d0*/  NOP ;  /* 0x0000000000007918 */ /* 0x000fc00000000000 */
[----:B------:R-:W-:-:S00]  /*04e0*/  NOP ;  /* 0x0000000000007918 */ /* 0x000fc00000000000 */
[----:B------:R-:W-:-:S00]  /*04f0*/  NOP ;  /* 0x0000000000007918 */ /* 0x000fc00000000000 */
.L_x_8:


//--------------------- .text._Z18sharedMemoryKernelPii --------------------------
	.section	.text._Z18sharedMemoryKernelPii,"ax",@progbits
	.align	128
        .global         _Z18sharedMemoryKernelPii
        .type           _Z18sharedMemoryKernelPii,@function
        .size           _Z18sharedMemoryKernelPii,(.L_x_9 - _Z18sharedMemoryKernelPii)
        .other          _Z18sharedMemoryKernelPii,@"STO_CUDA_ENTRY STV_DEFAULT"
_Z18sharedMemoryKernelPii:
.text._Z18sharedMemoryKernelPii:
[----:B------:R-:W-:Y:S01]  /*0000*/  LDC R1, c[0x0][0x37c] ;  /* 0x0000df00ff017b82 */ /* 0x000fe20000000800 */
[----:B------:R-:W0:Y:S01]  /*0010*/  S2R R5, SR_TID.X ;  /* 0x0000000000057919 */ /* 0x000e220000002100 */
[----:B------:R-:W1:Y:S02]  /*0020*/  LDCU UR5, c[0x0][0x388] ;  /* 0x00007100ff0577ac */ /* 0x000e640008000800 */
[----:B-1----:R-:W-:-:S04]  /*0030*/  USHF.R.S32.HI UR4, URZ, 0x1f, UR5 ;  /* 0x0000001fff047899 */ /* 0x002fc80008011405 */
[----:B------:R-:W-:Y:S02]  /*0040*/  USHF.R.U64 UR5, UR5, 0x2, UR4 ;  /* 0x0000000205057899 */ /* 0x000fe40008001204 */
[----:B------:R-:W-:-:S06]  /*0050*/  USHF.R.U32.HI UR4, URZ, 0x2, UR4 ;  /* 0x00000002ff047899 */ /* 0x000fcc0008011604 */
[----:B------:R-:W-:Y:S01]  /*0060*/  IMAD.U32 R0, RZ, RZ, UR4 ;  /* 0x00000004ff007e24 */ /* 0x000fe2000f8e00ff */
[----:B0-----:R-:W-:Y:S02]  /*0070*/  ISETP.LT.U32.AND P0, PT, R5, UR5, PT ;  /* 0x0000000505007c0c */ /* 0x001fe4000bf01070 */
[----:B------:R-:W0:Y:S02]  /*0080*/  S2UR UR5, SR_CTAID.X ;  /* 0x00000000000579c3 */ /* 0x000e240000002500 */
[----:B------:R-:W-:Y:S01]  /*0090*/  ISETP.GT.U32.AND.EX P0, PT, R0, RZ, PT, P0 ;  /* 0x000000ff0000720c */ /* 0x000fe20003f04100 */
[----:B------:R-:W1:-:S12]  /*00a0*/  LDCU UR4, c[0x0][0x360] ;  /* 0x00006c00ff0477ac */ /* 0x000e580008000800 */
[----:B------:R-:W2:Y:S01]  /*00b0*/  @P0 S2R R3, SR_CgaCtaId ;  /* 0x0000000000030919 */ /* 0x000ea20000008800 */
[----:B------:R-:W-:Y:S01]  /*00c0*/  @P0 MOV R0, 0x400 ;  /* 0x0000040000000802 */ /* 0x000fe20000000f00 */
[----:B-1----:R-:W-:-:S04]  /*00d0*/  UIADD3 UR4, UPT, UPT, URZ, -UR4, URZ ;  /* 0x80000004ff047290 */ /* 0x002fc8000fffe0ff */
[----:B0-----:R-:W-:-:S06]  /*00e0*/  UIMAD UR5, UR4, UR5, URZ ;  /* 0x00000005040572a4 */ /* 0x001fcc000f8e02ff */
[----:B------:R-:W-:Y:S02]  /*00f0*/  ISETP.NE.AND P1, PT, R5, UR5, PT ;  /* 0x0000000505007c0c */ /* 0x000fe4000bf25270 */
[----:B--2---:R-:W-:-:S05]  /*0100*/  @P0 LEA R0, R3, R0, 0x18 ;  /* 0x0000000003000211 */ /* 0x004fca00078ec0ff */
[----:B------:R-:W-:-:S05]  /*0110*/  @P0 IMAD R0, R5, 0x4, R0 ;  /* 0x0000000405000824 */ /* 0x000fca00078e0200 */
[----:B------:R0:W-:Y:S01]  /*0120*/  @P0 STS [R0], R5 ;  /* 0x0000000500000388 */ /* 0x0001e20000000800 */
[----:B------:R-:W-:Y:S06]  /*0130*/  BAR.SYNC.DEFER_BLOCKING 0x0 ;  /* 0x0000000000007b1d */ /* 0x000fec0000010000 */
[----:B------:R-:W-:Y:S05]  /*0140*/  @P1 EXIT ;  /* 0x000000000000194d */ /* 0x000fea0003800000 */
[----:B------:R-:W1:Y:S01]  /*0150*/  S2UR UR5, SR_CgaCtaId ;  /* 0x00000000000579c3 */ /* 0x000e620000008800 */
[----:B------:R-:W-:-:S07]  /*0160*/  UMOV UR4, 0x400 ;  /* 0x0000040000047882 */ /* 0x000fce0000000000 */
[----:B------:R-:W2:Y:S01]  /*0170*/  LDC.64 R2, c[0x0][0x380] ;  /* 0x0000e000ff027b82 */ /* 0x000ea20000000a00 */
[----:B-1----:R-:W-:-:S09]  /*0180*/  ULEA UR4, UR5, UR4, 0x18 ;  /* 0x0000000405047291 */ /* 0x002fd2000f8ec0ff */
[----:B0-----:R-:W2:Y:S02]  /*0190*/  LDS R5, [UR4] ;  /* 0x00000004ff057984 */ /* 0x001ea40008000800 */
[----:B------:R-:W2:Y:S02]  /*01a0*/  LDCU.64 UR4, c[0x0][0x358] ;  /* 0x00006b00ff0477ac */ /* 0x000ea40008000a00 */
[----:B--2---:R-:W-:Y:S01]  /*01b0*/  STG.E desc[UR4][R2.64], R5 ;  /* 0x0000000502007986 */ /* 0x004fe2000c101904 */
[----:B------:R-:W-:Y:S05]  /*01c0*/  EXIT ;  /* 0x000000000000794d */ /* 0x000fea0003800000 */
.L_x_7:
        /* <DEDUP_REMOVED lines=11> */
.L_x_9:


//--------------------- .nv.shared._Z23largeSharedMemoryKernelPii --------------------------
	.section	.nv.shared._Z23largeSharedMemoryKernelPii,"aw",@nobits
	.sectionflags	@""
	.align	16
.nv.shared._Z23largeSharedMemoryKernelPii:
	.zero		1040


//--------------------- .nv.shared.reserved.0     --------------------------
	.section	.nv.shared.reserved.0,"aw",@nobits
	.weak		__nv_reservedSMEM_offset_0_alias
	.size		__nv_reservedSMEM_offset_0_alias, 0, 64
	.other		__nv_reservedSMEM_offset_0_alias,@"STO_CUDA_RESERVED_SHARED STV_DEFAULT"
__nv_reservedSMEM_offset_0_alias:
	.zero		0
	.zero		64


//--------------------- .nv.shared._Z18sharedMemoryKernelPii --------------------------
	.section	.nv.shared._Z18sharedMemoryKernelPii,"aw",@nobits
	.sectionflags	@""
	.align	16
	.zero		1024


//--------------------- .nv.constant0._Z23largeSharedMemoryKernelPii --------------------------
	.section	.nv.constant0._Z23largeSharedMemoryKernelPii,"a",@progbits
	.sectionflags	@""
	.align	4
.nv.constant0._Z23largeSharedMemoryKernelPii:
	.zero		908


//--------------------- .nv.constant0._Z18sharedMemoryKernelPii --------------------------
	.section	.nv.constant0._Z18sharedMemoryKernelPii,"a",@progbits
	.sectionflags	@""
	.align	4
.nv.constant0._Z18sharedMemoryKernelPii:
	.zero		908


//--------------------- SYMBOLS --------------------------

	.type		.nv.reservedSmem.offset0,@object
	.size		.nv.reservedSmem.offset0,0x4
	.type		.nv.reservedSmem.cap,@object
	.size		.nv.reservedSmem.cap,0x4
